	.headerflags	@"EF_CUDA_TEXMODE_UNIFIED EF_CUDA_64BIT_ADDRESS EF_CUDA_ACCELERATORS EF_CUDA_SM90 EF_CUDA_VIRTUAL_SM(EF_CUDA_SM90)"
	.elftype	@"ET_EXEC"


//--------------------- .nv.info                  --------------------------
	.section	.nv.info,"",@"SHT_CUDA_INFO"
	.align	4


	//----- nvinfo : EIATTR_REGCOUNT
	.align		4
        /*0000*/ 	.byte	0x04, 0x2f
        /*0002*/ 	.short	(.L_3 - .L_2)
	.align		4
.L_2:
        /*0004*/ 	.word	index@(triton_poi_fused__native_batch_norm_legit_no_training_convolution_relu_35)
        /*0008*/ 	.word	0x00000020


	//----- nvinfo : EIATTR_MIN_STACK_SIZE
	.align		4
.L_3:
        /*000c*/ 	.byte	0x04, 0x12
        /*000e*/ 	.short	(.L_5 - .L_4)
	.align		4
.L_4:
        /*0010*/ 	.word	index@(triton_poi_fused__native_batch_norm_legit_no_training_convolution_relu_35)
        /*0014*/ 	.word	0x00000000


	//----- nvinfo : EIATTR_FRAME_SIZE
	.align		4
.L_5:
        /*0018*/ 	.byte	0x04, 0x11
        /*001a*/ 	.short	(.L_7 - .L_6)
	.align		4
.L_6:
        /*001c*/ 	.word	index@(triton_poi_fused__native_batch_norm_legit_no_training_convolution_relu_35)
        /*0020*/ 	.word	0x00000000


	//----- nvinfo : EIATTR_MIN_STACK_SIZE
	.align		4
.L_7:
        /*0024*/ 	.byte	0x04, 0x12
        /*0026*/ 	.short	(.L_9 - .L_8)
	.align		4
.L_8:
        /*0028*/ 	.word	index@(triton_poi_fused__native_batch_norm_legit_no_training_convolution_relu_35)
        /*002c*/ 	.word	0x00000000
.L_9:


//--------------------- .nv.info.triton_poi_fused__native_batch_norm_legit_no_training_convolution_relu_35 --------------------------
	.section	.nv.info.triton_poi_fused__native_batch_norm_legit_no_training_convolution_relu_35,"",@"SHT_CUDA_INFO"
	.sectionflags	@""
	.align	4


	//----- nvinfo : EIATTR_CUDA_API_VERSION
	.align		4
        /*0000*/ 	.byte	0x04, 0x37
        /*0002*/ 	.short	(.L_11 - .L_10)
.L_10:
        /*0004*/ 	.word	0x0000007c


	//----- nvinfo : EIATTR_KPARAM_INFO
	.align		4
.L_11:
        /*0008*/ 	.byte	0x04, 0x17
        /*000a*/ 	.short	(.L_13 - .L_12)
.L_12:
        /*000c*/ 	.word	0x00000000
        /*0010*/ 	.short	0x0007
        /*0012*/ 	.short	0x0038
        /*0014*/ 	.byte	0x00, 0xf0, 0x11, 0x00


	//----- nvinfo : EIATTR_KPARAM_INFO
	.align		4
.L_13:
        /*0018*/ 	.byte	0x04, 0x17
        /*001a*/ 	.short	(.L_15 - .L_14)
.L_14:
        /*001c*/ 	.word	0x00000000
        /*0020*/ 	.short	0x0006
        /*0022*/ 	.short	0x0030
        /*0024*/ 	.byte	0x00, 0xf4, 0x21, 0x00


	//----- nvinfo : EIATTR_KPARAM_INFO
	.align		4
.L_15:
        /*0028*/ 	.byte	0x04, 0x17
        /*002a*/ 	.short	(.L_17 - .L_16)
.L_16:
        /*002c*/ 	.word	0x00000000
        /*0030*/ 	.short	0x0005
        /*0032*/ 	.short	0x0028
        /*0034*/ 	.byte	0x00, 0xf4, 0x21, 0x00


	//----- nvinfo : EIATTR_KPARAM_INFO
	.align		4
.L_17:
        /*0038*/ 	.byte	0x04, 0x17
        /*003a*/ 	.short	(.L_19 - .L_18)
.L_18:
        /*003c*/ 	.word	0x00000000
        /*0040*/ 	.short	0x0004
        /*0042*/ 	.short	0x0020
        /*0044*/ 	.byte	0x00, 0xf4, 0x21, 0x00


	//----- nvinfo : EIATTR_KPARAM_INFO
	.align		4
.L_19:
        /*0048*/ 	.byte	0x04, 0x17
        /*004a*/ 	.short	(.L_21 - .L_20)
.L_20:
        /*004c*/ 	.word	0x00000000
        /*0050*/ 	.short	0x0003
        /*0052*/ 	.short	0x0018
        /*0054*/ 	.byte	0x00, 0xf4, 0x21, 0x00


	//----- nvinfo : EIATTR_KPARAM_INFO
	.align		4
.L_21:
        /*0058*/ 	.byte	0x04, 0x17
        /*005a*/ 	.short	(.L_23 - .L_22)
.L_22:
        /*005c*/ 	.word	0x00000000
        /*0060*/ 	.short	0x0002
        /*0062*/ 	.short	0x0010
        /*0064*/ 	.byte	0x00, 0xf4, 0x21, 0x00


	//----- nvinfo : EIATTR_KPARAM_INFO
	.align		4
.L_23:
        /*0068*/ 	.byte	0x04, 0x17
        /*006a*/ 	.short	(.L_25 - .L_24)
.L_24:
        /*006c*/ 	.word	0x00000000
        /*0070*/ 	.short	0x0001
        /*0072*/ 	.short	0x0008
        /*0074*/ 	.byte	0x00, 0xf4, 0x21, 0x00


	//----- nvinfo : EIATTR_KPARAM_INFO
	.align		4
.L_25:
        /*0078*/ 	.byte	0x04, 0x17
        /*007a*/ 	.short	(.L_27 - .L_26)
.L_26:
        /*007c*/ 	.word	0x00000000
        /*0080*/ 	.short	0x0000
        /*0082*/ 	.short	0x0000
        /*0084*/ 	.byte	0x00, 0xf4, 0x21, 0x00


	//----- nvinfo : EIATTR_SPARSE_MMA_MASK
	.align		4
.L_27:
        /*0088*/ 	.byte	0x03, 0x50
        /*008a*/ 	.short	0x0000


	//----- nvinfo : EIATTR_MAXREG_COUNT
	.align		4
        /*008c*/ 	.byte	0x03, 0x1b
        /*008e*/ 	.short	0x00ff


	//----- nvinfo : EIATTR_EXIT_INSTR_OFFSETS
	.align		4
        /*0090*/ 	.byte	0x04, 0x1c
        /*0092*/ 	.short	(.L_29 - .L_28)


	//   ....[0]....
.L_28:
        /*0094*/ 	.word	0x000007c0


	//----- nvinfo : EIATTR_REQNTID
	.align		4
.L_29:
        /*0098*/ 	.byte	0x04, 0x10
        /*009a*/ 	.short	(.L_31 - .L_30)
.L_30:
        /*009c*/ 	.word	0x00000080
        /*00a0*/ 	.word	0x00000001
        /*00a4*/ 	.word	0x00000001


	//----- nvinfo : EIATTR_CBANK_PARAM_SIZE
	.align		4
.L_31:
        /*00a8*/ 	.byte	0x03, 0x19
        /*00aa*/ 	.short	0x003c


	//----- nvinfo : EIATTR_PARAM_CBANK
	.align		4
        /*00ac*/ 	.byte	0x04, 0x0a
        /*00ae*/ 	.short	(.L_33 - .L_32)
	.align		4
.L_32:
        /*00b0*/ 	.word	index@(.nv.constant0.triton_poi_fused__native_batch_norm_legit_no_training_convolution_relu_35)
        /*00b4*/ 	.short	0x0210
        /*00b6*/ 	.short	0x003c


	//----- nvinfo : EIATTR_SW_WAR
	.align		4
.L_33:
        /*00b8*/ 	.byte	0x04, 0x36
        /*00ba*/ 	.short	(.L_35 - .L_34)
.L_34:
        /*00bc*/ 	.word	0x00000008
.L_35:


//--------------------- .nv.callgraph             --------------------------
	.section	.nv.callgraph,"",@"SHT_CUDA_CALLGRAPH"
	.align	4
	.sectionentsize	8
	.align		4
        /*0000*/ 	.word	0x00000000
	.align		4
        /*0004*/ 	.word	0xffffffff
	.align		4
        /*0008*/ 	.word	0x00000000
	.align		4
        /*000c*/ 	.word	0xfffffffe
	.align		4
        /*0010*/ 	.word	0x00000000
	.align		4
        /*0014*/ 	.word	0xfffffffd
	.align		4
        /*0018*/ 	.word	0x00000000
	.align		4
        /*001c*/ 	.word	0xfffffffc


//--------------------- .nv.constant4             --------------------------
	.section	.nv.constant4,"a",@progbits
	.align	8
	.align		8
.nv.constant4:
        /*0000*/ 	.dword	_$_str
	.align		8
        /*0008*/ 	.dword	_$_str_$_2


//--------------------- .text.triton_poi_fused__native_batch_norm_legit_no_training_convolution_relu_35 --------------------------
	.section	.text.triton_poi_fused__native_batch_norm_legit_no_training_convolution_relu_35,"ax",@progbits
	.align	128
        .global         triton_poi_fused__native_batch_norm_legit_no_training_convolution_relu_35
        .type           triton_poi_fused__native_batch_norm_legit_no_training_convolution_relu_35,@function
        .size           triton_poi_fused__native_batch_norm_legit_no_training_convolution_relu_35,(.L_x_1 - triton_poi_fused__native_batch_norm_legit_no_training_convolution_relu_35)
        .other          triton_poi_fused__native_batch_norm_legit_no_training_convolution_relu_35,@"STO_CUDA_ENTRY STV_DEFAULT"
triton_poi_fused__native_batch_norm_legit_no_training_convolution_relu_35:
.text.triton_poi_fused__native_batch_norm_legit_no_training_convolution_relu_35:
[----:B------:R-:W-:Y:S01]  /*0000*/  LDC R1, c[0x0][0x28] ;  /* 0x00000a00ff017b82 */ /* 0x000fe20000000800 */
[----:B------:R-:W1:Y:S07]  /*0010*/  S2R R0, SR_TID.X ;  /* 0x0000000000007919 */ /* 0x000e6e0000002100 */
[----:B------:R-:W2:Y:S01]  /*0020*/  LDC.64 R4, c[0x0][0x228] ;  /* 0x00008a00ff047b82 */ /* 0x000ea20000000a00 */
[----:B------:R-:W-:Y:S01]  /*0030*/  ULDC.64 UR4, c[0x0][0x208] ;  /* 0x0000820000047ab9 */ /* 0x000fe20000000a00 */
[----:B------:R-:W3:Y:S06]  /*0040*/  S2R R3, SR_CTAID.X ;  /* 0x0000000000037919 */ /* 0x000eec0000002500 */
[----:B------:R-:W4:Y:S08]  /*0050*/  LDC.64 R28, c[0x0][0x218] ;  /* 0x00008600ff1c7b82 */ /* 0x000f300000000a00 */
[----:B------:R-:W5:Y:S08]  /*0060*/  LDC.64 R26, c[0x0][0x220] ;  /* 0x00008800ff1a7b82 */ /* 0x000f700000000a00 */
[----:B------:R-:W4:Y:S01]  /*0070*/  LDC.64 R22, c[0x0][0x230] ;  /* 0x00008c00ff167b82 */ /* 0x000f220000000a00 */
[----:B-1----:R-:W-:-:S04]  /*0080*/  SHF.L.U32 R0, R0, 0x2, RZ ;  /* 0x0000000200007819 */ /* 0x002fc800000006ff */
[----:B------:R-:W-:-:S04]  /*0090*/  LOP3.LUT R0, R0, 0x1fc, RZ, 0xc0, !PT ;  /* 0x000001fc00007812 */ /* 0x000fc800078ec0ff */
[----:B---3--:R-:W-:-:S04]  /*00a0*/  LEA R0, R3, R0, 0xa ;  /* 0x0000000003007211 */ /* 0x008fc800078e50ff */
[----:B------:R-:W-:Y:S01]  /*00b0*/  IADD3 R2, R0, 0x200, RZ ;  /* 0x0000020000027810 */ /* 0x000fe20007ffe0ff */
[----:B------:R-:W-:-:S04]  /*00c0*/  IMAD.HI R3, R0, 0x78787879, RZ ;  /* 0x7878787900037827 */ /* 0x000fc800078e02ff */
[----:B------:R-:W-:Y:S01]  /*00d0*/  IMAD.HI R2, R2, 0x78787879, RZ ;  /* 0x7878787902027827 */ /* 0x000fe200078e02ff */
[----:B------:R-:W-:-:S04]  /*00e0*/  SHF.R.U32.HI R6, RZ, 0x1f, R3 ;  /* 0x0000001fff067819 */ /* 0x000fc80000011603 */
[----:B------:R-:W-:Y:S02]  /*00f0*/  LEA.HI.SX32 R6, R3, R6, 0x15 ;  /* 0x0000000603067211 */ /* 0x000fe400078faaff */
[----:B------:R-:W-:Y:S02]  /*0100*/  SHF.R.U32.HI R3, RZ, 0x1f, R2 ;  /* 0x0000001fff037819 */ /* 0x000fe40000011602 */
[----:B------:R-:W-:Y:S02]  /*0110*/  LEA.HI R7, R6, R6, RZ, 0x5 ;  /* 0x0000000606077211 */ /* 0x000fe400078f28ff */
[----:B------:R-:W-:Y:S02]  /*0120*/  LEA.HI.SX32 R3, R2, R3, 0x15 ;  /* 0x0000000302037211 */ /* 0x000fe400078faaff */
[----:B------:R-:W-:Y:S02]  /*0130*/  LOP3.LUT R7, R7, 0xffffffe0, RZ, 0xc0, !PT ;  /* 0xffffffe007077812 */ /* 0x000fe400078ec0ff */
[----:B------:R-:W-:-:S02]  /*0140*/  LEA.HI R2, R3, R3, RZ, 0x5 ;  /* 0x0000000303027211 */ /* 0x000fc400078f28ff */
[----:B------:R-:W-:Y:S02]  /*0150*/  IADD3 R9, R6, -R7, RZ ;  /* 0x8000000706097210 */ /* 0x000fe40007ffe0ff */
[----:B------:R-:W-:Y:S01]  /*0160*/  LOP3.LUT R2, R2, 0xffffffe0, RZ, 0xc0, !PT ;  /* 0xffffffe002027812 */ /* 0x000fe200078ec0ff */
[----:B------:R-:W1:Y:S02]  /*0170*/  LDC.64 R6, c[0x0][0x210] ;  /* 0x00008400ff067b82 */ /* 0x000e640000000a00 */
[----:B--2---:R-:W-:Y:S01]  /*0180*/  IMAD.WIDE R12, R9, 0x4, R4 ;  /* 0x00000004090c7825 */ /* 0x004fe200078e0204 */
[----:B------:R-:W-:-:S04]  /*0190*/  IADD3 R3, R3, -R2, RZ ;  /* 0x8000000203037210 */ /* 0x000fc80007ffe0ff */
[----:B------:R-:W2:Y:S01]  /*01a0*/  LDG.E.EL R21, desc[UR4][R12.64] ;  /* 0x000000040c157981 */ /* 0x000ea2000c2e1900 */
[----:B------:R-:W-:Y:S02]  /*01b0*/  IMAD.WIDE R24, R3, 0x4, R4 ;  /* 0x0000000403187825 */ /* 0x000fe400078e0204 */
[----:B------:R-:W3:Y:S04]  /*01c0*/  LDC.64 R4, c[0x0][0x238] ;  /* 0x00008e00ff047b82 */ /* 0x000ee80000000a00 */
[----:B------:R-:W2:Y:S01]  /*01d0*/  LDG.E.EL R24, desc[UR4][R24.64] ;  /* 0x0000000418187981 */ /* 0x000ea2000c2e1900 */
[----:B----4-:R-:W-:-:S05]  /*01e0*/  IMAD.WIDE R10, R9, 0x4, R28 ;  /* 0x00000004090a7825 */ /* 0x010fca00078e021c */
[----:B------:R5:W4:Y:S01]  /*01f0*/  LDG.E.EL R19, desc[UR4][R10.64] ;  /* 0x000000040a137981 */ /* 0x000b22000c2e1900 */
[----:B-1----:R-:W-:-:S05]  /*0200*/  IMAD.WIDE R6, R0, 0x4, R6 ;  /* 0x0000000400067825 */ /* 0x002fca00078e0206 */
[----:B------:R-:W4:Y:S01]  /*0210*/  LDG.E.128 R12, desc[UR4][R6.64] ;  /* 0x00000004060c7981 */ /* 0x000f22000c1e1d00 */
[----:B-----5:R-:W-:-:S05]  /*0220*/  IMAD.WIDE R10, R9, 0x4, R26 ;  /* 0x00000004090a7825 */ /* 0x020fca00078e021a */
[----:B------:R-:W5:Y:S01]  /*0230*/  LDG.E.EL R18, desc[UR4][R10.64] ;  /* 0x000000040a127981 */ /* 0x000f62000c2e1900 */
[----:B0-----:R-:W-:-:S04]  /*0240*/  IMAD.WIDE R16, R9, 0x4, R22 ;  /* 0x0000000409107825 */ /* 0x001fc800078e0216 */
[----:B---3--:R-:W-:Y:S02]  /*0250*/  IMAD.WIDE R8, R9, 0x4, R4 ;  /* 0x0000000409087825 */ /* 0x008fe400078e0204 */
[----:B------:R-:W3:Y:S02]  /*0260*/  LDG.E.EL R17, desc[UR4][R16.64] ;  /* 0x0000000410117981 */ /* 0x000ee4000c2e1900 */
[C---:B------:R-:W-:Y:S02]  /*0270*/  IMAD.WIDE R28, R3.reuse, 0x4, R28 ;  /* 0x00000004031c7825 */ /* 0x040fe400078e021c */
[----:B------:R-:W3:Y:S02]  /*0280*/  LDG.E.EL R20, desc[UR4][R8.64] ;  /* 0x0000000408147981 */ /* 0x000ee4000c2e1900 */
[C---:B------:R-:W-:Y:S02]  /*0290*/  IMAD.WIDE R26, R3.reuse, 0x4, R26 ;  /* 0x00000004031a7825 */ /* 0x040fe400078e021a */
[----:B------:R0:W3:Y:S04]  /*02a0*/  LDG.E.EL R16, desc[UR4][R28.64] ;  /* 0x000000041c107981 */ /* 0x0000e8000c2e1900 */
[----:B------:R-:W3:Y:S01]  /*02b0*/  LDG.E.128 R8, desc[UR4][R6.64+0x800] ;  /* 0x0008000406087981 */ /* 0x000ee2000c1e1d00 */
[----:B------:R-:W-:-:S03]  /*02c0*/  IMAD.WIDE R4, R3, 0x4, R4 ;  /* 0x0000000403047825 */ /* 0x000fc600078e0204 */
[----:B------:R-:W3:Y:S01]  /*02d0*/  LDG.E.EL R2, desc[UR4][R26.64] ;  /* 0x000000041a027981 */ /* 0x000ee2000c2e1900 */
[----:B------:R-:W-:-:S03]  /*02e0*/  IMAD.WIDE R22, R3, 0x4, R22 ;  /* 0x0000000403167825 */ /* 0x000fc600078e0216 */
[----:B------:R-:W3:Y:S04]  /*02f0*/  LDG.E.EL R4, desc[UR4][R4.64] ;  /* 0x0000000404047981 */ /* 0x000ee8000c2e1900 */
[----:B------:R1:W3:Y:S01]  /*0300*/  LDG.E.EL R3, desc[UR4][R22.64] ;  /* 0x0000000416037981 */ /* 0x0002e2000c2e1900 */
[----:B--2---:R-:W-:-:S04]  /*0310*/  FADD R21, R21, 9.9999997473787516356e-06 ;  /* 0x3727c5ac15157421 */ /* 0x004fc80000000000 */
[----:B------:R-:W2:Y:S01]  /*0320*/  MUFU.SQRT R25, R21 ;  /* 0x0000001500197308 */ /* 0x000ea20000002000 */
[----:B------:R-:W-:-:S07]  /*0330*/  FADD R24, R24, 9.9999997473787516356e-06 ;  /* 0x3727c5ac18187421 */ /* 0x000fce0000000000 */
[----:B0-----:R-:W0:Y:S01]  /*0340*/  MUFU.SQRT R28, R24 ;  /* 0x00000018001c7308 */ /* 0x001e220000002000 */
[C---:B--2---:R-:W-:Y:S02]  /*0350*/  FSETP.GT.AND P0, PT, R25.reuse, 8.50705917302346158658e+37, PT ;  /* 0x7e8000001900780b */ /* 0x044fe40003f04000 */
[----:B------:R-:W-:Y:S02]  /*0360*/  FSETP.GEU.AND P2, PT, R25, 1.175494350822287508e-38, PT ;  /* 0x008000001900780b */ /* 0x000fe40003f4e000 */
[C---:B0-----:R-:W-:Y:S02]  /*0370*/  FSETP.GT.AND P1, PT, R28.reuse, 8.50705917302346158658e+37, PT ;  /* 0x7e8000001c00780b */ /* 0x041fe40003f24000 */
[----:B------:R-:W-:-:S07]  /*0380*/  FSETP.GEU.AND P3, PT, R28, 1.175494350822287508e-38, PT ;  /* 0x008000001c00780b */ /* 0x000fce0003f6e000 */
[----:B------:R-:W-:Y:S01]  /*0390*/  @P0 FMUL R25, R25, 0.25 ;  /* 0x3e80000019190820 */ /* 0x000fe20000400000 */
[----:B------:R-:W-:-:S03]  /*03a0*/  HFMA2.MMA R24, -RZ, RZ, 1.625, 0 ;  /* 0x3e800000ff187435 */ /* 0x000fc600000001ff */
[----:B------:R-:W-:Y:S01]  /*03b0*/  @!P2 FMUL R25, R25, 16777216 ;  /* 0x4b8000001919a820 */ /* 0x000fe20000400000 */
[----:B------:R-:W-:-:S04]  /*03c0*/  @P1 FMUL R28, R28, 0.25 ;  /* 0x3e8000001c1c1820 */ /* 0x000fc80000400000 */
[----:B------:R-:W-:Y:S01]  /*03d0*/  @!P3 FMUL R28, R28, 16777216 ;  /* 0x4b8000001c1cb820 */ /* 0x000fe20000400000 */
[----:B------:R-:W0:Y:S01]  /*03e0*/  MUFU.RCP R25, R25 ;  /* 0x0000001900197308 */ /* 0x000e220000001000 */
[----:B-1----:R-:W-:-:S07]  /*03f0*/  FSEL R22, R24, 1, P0 ;  /* 0x3f80000018167808 */ /* 0x002fce0000000000 */
[----:B------:R1:W2:Y:S01]  /*0400*/  MUFU.RCP R5, R28 ;  /* 0x0000001c00057308 */ /* 0x0002a20000001000 */
[----:B------:R-:W-:Y:S01]  /*0410*/  FSEL R24, R24, 1, P1 ;  /* 0x3f80000018187808 */ /* 0x000fe20000800000 */
[----:B------:R-:W-:Y:S01]  /*0420*/  @!P2 FMUL R22, R22, 16777216 ;  /* 0x4b8000001616a820 */ /* 0x000fe20000400000 */
[--C-:B----4-:R-:W-:Y:S01]  /*0430*/  FADD R13, R13, R19.reuse ;  /* 0x000000130d0d7221 */ /* 0x110fe20000000000 */
[--C-:B------:R-:W-:Y:S01]  /*0440*/  FADD R12, R12, R19.reuse ;  /* 0x000000130c0c7221 */ /* 0x100fe20000000000 */
[--C-:B------:R-:W-:Y:S01]  /*0450*/  FADD R14, R14, R19.reuse ;  /* 0x000000130e0e7221 */ /* 0x100fe20000000000 */
[----:B------:R-:W-:Y:S01]  /*0460*/  @!P3 FMUL R24, R24, 16777216 ;  /* 0x4b8000001818b820 */ /* 0x000fe20000400000 */
[----:B------:R-:W-:Y:S01]  /*0470*/  FADD R15, R15, R19 ;  /* 0x000000130f0f7221 */ /* 0x000fe20000000000 */
[----:B0-----:R-:W-:Y:S01]  /*0480*/  FMUL R21, R25, R22 ;  /* 0x0000001619157220 */ /* 0x001fe20000400000 */
[C---:B-----5:R-:W-:Y:S01]  /*0490*/  FADD R22, -R18.reuse, R12 ;  /* 0x0000000c12167221 */ /* 0x060fe20000000100 */
[C---:B------:R-:W-:Y:S01]  /*04a0*/  FADD R26, -R18.reuse, R14 ;  /* 0x0000000e121a7221 */ /* 0x040fe20000000100 */
[C---:B-1----:R-:W-:Y:S01]  /*04b0*/  FADD R28, -R18.reuse, R15 ;  /* 0x0000000f121c7221 */ /* 0x042fe20000000100 */
[----:B--2---:R-:W-:Y:S01]  /*04c0*/  FMUL R5, R5, R24 ;  /* 0x0000001805057220 */ /* 0x004fe20000400000 */
[----:B------:R-:W-:-:S02]  /*04d0*/  FADD R24, -R18, R13 ;  /* 0x0000000d12187221 */ /* 0x000fc40000000100 */
[----:B------:R-:W0:Y:S01]  /*04e0*/  LDC.64 R18, c[0x0][0x240] ;  /* 0x00009000ff127b82 */ /* 0x000e220000000a00 */
[C---:B------:R-:W-:Y:S01]  /*04f0*/  FMUL R27, R21.reuse, R22 ;  /* 0x00000016151b7220 */ /* 0x040fe20000400000 */
[C---:B------:R-:W-:Y:S01]  /*0500*/  FMUL R24, R21.reuse, R24 ;  /* 0x0000001815187220 */ /* 0x040fe20000400000 */
[C---:B------:R-:W-:Y:S01]  /*0510*/  FMUL R23, R21.reuse, R26 ;  /* 0x0000001a15177220 */ /* 0x040fe20000400000 */
[----:B------:R-:W-:Y:S01]  /*0520*/  FMUL R25, R21, R28 ;  /* 0x0000001c15197220 */ /* 0x000fe20000400000 */
[--C-:B---3--:R-:W-:Y:S01]  /*0530*/  FADD R9, R9, R16.reuse ;  /* 0x0000001009097221 */ /* 0x108fe20000000000 */
[--C-:B------:R-:W-:Y:S01]  /*0540*/  FADD R8, R8, R16.reuse ;  /* 0x0000001008087221 */ /* 0x100fe20000000000 */
[--C-:B------:R-:W-:Y:S01]  /*0550*/  FADD R10, R10, R16.reuse ;  /* 0x000000100a0a7221 */ /* 0x100fe20000000000 */
[----:B------:R-:W-:Y:S01]  /*0560*/  FADD R11, R11, R16 ;  /* 0x000000100b0b7221 */ /* 0x000fe20000000000 */
[C-C-:B------:R-:W-:Y:S01]  /*0570*/  FFMA R22, R17.reuse, R24, R20.reuse ;  /* 0x0000001811167223 */ /* 0x140fe20000000014 */
[C-C-:B------:R-:W-:Y:S01]  /*0580*/  FFMA R21, R17.reuse, R27, R20.reuse ;  /* 0x0000001b11157223 */ /* 0x140fe20000000014 */
[C-C-:B------:R-:W-:Y:S01]  /*0590*/  FFMA R23, R17.reuse, R23, R20.reuse ;  /* 0x0000001711177223 */ /* 0x140fe20000000014 */
[----:B------:R-:W-:Y:S01]  /*05a0*/  FFMA R17, R17, R25, R20 ;  /* 0x0000001911117223 */ /* 0x000fe20000000014 */
[C---:B------:R-:W-:Y:S01]  /*05b0*/  FADD R20, -R2.reuse, R9 ;  /* 0x0000000902147221 */ /* 0x040fe20000000100 */
[C---:B------:R-:W-:Y:S01]  /*05c0*/  FADD R16, -R2.reuse, R8 ;  /* 0x0000000802107221 */ /* 0x040fe20000000100 */
[C---:B------:R-:W-:Y:S01]  /*05d0*/  FADD R24, -R2.reuse, R10 ;  /* 0x0000000a02187221 */ /* 0x040fe20000000100 */
[----:B------:R-:W-:Y:S01]  /*05e0*/  FADD R2, -R2, R11 ;  /* 0x0000000b02027221 */ /* 0x000fe20000000100 */
[C---:B------:R-:W-:Y:S01]  /*05f0*/  FMUL R20, R5.reuse, R20 ;  /* 0x0000001405147220 */ /* 0x040fe20000400000 */
[C---:B------:R-:W-:Y:S01]  /*0600*/  FMUL R29, R5.reuse, R16 ;  /* 0x00000010051d7220 */ /* 0x040fe20000400000 */
[C---:B------:R-:W-:Y:S01]  /*0610*/  FMUL R27, R5.reuse, R24 ;  /* 0x00000018051b7220 */ /* 0x040fe20000400000 */
[----:B------:R-:W-:Y:S01]  /*0620*/  FMUL R25, R5, R2 ;  /* 0x0000000205197220 */ /* 0x000fe20000400000 */
[C-C-:B------:R-:W-:Y:S01]  /*0630*/  FFMA R5, R3.reuse, R20, R4.reuse ;  /* 0x0000001403057223 */ /* 0x140fe20000000004 */
[C-C-:B------:R-:W-:Y:S01]  /*0640*/  FFMA R20, R3.reuse, R29, R4.reuse ;  /* 0x0000001d03147223 */ /* 0x140fe20000000004 */
[C-C-:B------:R-:W-:Y:S01]  /*0650*/  FFMA R24, R3.reuse, R27, R4.reuse ;  /* 0x0000001b03187223 */ /* 0x140fe20000000004 */
[----:B------:R-:W-:Y:S01]  /*0660*/  FFMA R25, R3, R25, R4 ;  /* 0x0000001903197223 */ /* 0x000fe20000000004 */
[----:B------:R-:W-:Y:S01]  /*0670*/  FSETP.GEU.AND P6, PT, R17, RZ, PT ;  /* 0x000000ff1100720b */ /* 0x000fe20003fce000 */
[----:B0-----:R-:W-:Y:S01]  /*0680*/  IMAD.WIDE R2, R0, 0x4, R18 ;  /* 0x0000000400027825 */ /* 0x001fe200078e0212 */
[----:B------:R-:W-:-:S02]  /*0690*/  FSETP.GEU.AND P0, PT, R23, RZ, PT ;  /* 0x000000ff1700720b */ /* 0x000fc40003f0e000 */
[----:B------:R-:W-:Y:S02]  /*06a0*/  FSETP.GEU.AND P1, PT, R22, RZ, PT ;  /* 0x000000ff1600720b */ /* 0x000fe40003f2e000 */
[----:B------:R-:W-:Y:S02]  /*06b0*/  FSETP.GEU.AND P2, PT, R21, RZ, PT ;  /* 0x000000ff1500720b */ /* 0x000fe40003f4e000 */
[----:B------:R-:W-:Y:S02]  /*06c0*/  SEL R19, R17, RZ, P6 ;  /* 0x000000ff11137207 */ /* 0x000fe40003000000 */
[----:B------:R-:W-:Y:S02]  /*06d0*/  FSETP.GEU.AND P3, PT, R25, RZ, PT ;  /* 0x000000ff1900720b */ /* 0x000fe40003f6e000 */
[----:B------:R-:W-:Y:S02]  /*06e0*/  FSETP.GEU.AND P4, PT, R24, RZ, PT ;  /* 0x000000ff1800720b */ /* 0x000fe40003f8e000 */
[----:B------:R-:W-:-:S02]  /*06f0*/  FSETP.GEU.AND P5, PT, R5, RZ, PT ;  /* 0x000000ff0500720b */ /* 0x000fc40003fae000 */
[----:B------:R-:W-:Y:S02]  /*0700*/  FSETP.GEU.AND P6, PT, R20, RZ, PT ;  /* 0x000000ff1400720b */ /* 0x000fe40003fce000 */
[----:B------:R-:W-:Y:S02]  /*0710*/  SEL R18, R23, RZ, P0 ;  /* 0x000000ff17127207 */ /* 0x000fe40000000000 */
[----:B------:R-:W-:Y:S02]  /*0720*/  SEL R17, R22, RZ, P1 ;  /* 0x000000ff16117207 */ /* 0x000fe40000800000 */
[----:B------:R-:W-:Y:S02]  /*0730*/  SEL R16, R21, RZ, P2 ;  /* 0x000000ff15107207 */ /* 0x000fe40001000000 */
[----:B------:R-:W-:Y:S02]  /*0740*/  SEL R23, R25, RZ, P3 ;  /* 0x000000ff19177207 */ /* 0x000fe40001800000 */
[----:B------:R-:W-:-:S02]  /*0750*/  SEL R22, R24, RZ, P4 ;  /* 0x000000ff18167207 */ /* 0x000fc40002000000 */
[----:B------:R-:W-:Y:S02]  /*0760*/  SEL R21, R5, RZ, P5 ;  /* 0x000000ff05157207 */ /* 0x000fe40002800000 */
[----:B------:R-:W-:Y:S01]  /*0770*/  SEL R20, R20, RZ, P6 ;  /* 0x000000ff14147207 */ /* 0x000fe20003000000 */
[----:B------:R-:W-:Y:S04]  /*0780*/  STG.E.128 desc[UR4][R6.64], R12 ;  /* 0x0000000c06007986 */ /* 0x000fe8000c101d04 */
[----:B------:R-:W-:Y:S04]  /*0790*/  STG.E.128 desc[UR4][R6.64+0x800], R8 ;  /* 0x0008000806007986 */ /* 0x000fe8000c101d04 */
[----:B------:R-:W-:Y:S04]  /*07a0*/  STG.E.128 desc[UR4][R2.64], R16 ;  /* 0x0000001002007986 */ /* 0x000fe8000c101d04 */
[----:B------:R-:W-:Y:S01]  /*07b0*/  STG.E.128 desc[UR4][R2.64+0x800], R20 ;  /* 0x0008001402007986 */ /* 0x000fe2000c101d04 */
[----:B------:R-:W-:Y:S05]  /*07c0*/  EXIT ;  /* 0x000000000000794d */ /* 0x000fea0003800000 */
.L_x_0:
[----:B------:R-:W-:-:S00]  /*07d0*/  BRA `(.L_x_0) ;  /* 0xfffffffc00fc7947 */ /* 0x000fc0000383ffff */
[----:B------:R-:W-:-:S00]  /*07e0*/  NOP ;  /* 0x0000000000007918 */ /* 0x000fc00000000000 */
        /* <DEDUP_REMOVED lines=9> */
.L_x_1:


//--------------------- .nv.global.init           --------------------------
	.section	.nv.global.init,"aw",@progbits
.nv.global.init:
	.type		_$_str,@object
	.size		_$_str,(_$_str_$_2 - _$_str)
_$_str:
        /*0000*/ 	.byte	0x5f, 0x5f, 0x43, 0x55, 0x44, 0x41, 0x5f, 0x46, 0x54, 0x5a, 0x00
	.type		_$_str_$_2,@object
	.size		_$_str_$_2,(.L_1 - _$_str_$_2)
_$_str_$_2:
        /*000b*/ 	.byte	0x5f, 0x5f, 0x43, 0x55, 0x44, 0x41, 0x5f, 0x50, 0x52, 0x45, 0x43, 0x5f, 0x53, 0x51, 0x52, 0x54
        /*001b*/ 	.byte	0x00
.L_1:


//--------------------- .nv.constant0.triton_poi_fused__native_batch_norm_legit_no_training_convolution_relu_35 --------------------------
	.section	.nv.constant0.triton_poi_fused__native_batch_norm_legit_no_training_convolution_relu_35,"a",@progbits
	.sectionflags	@""
	.align	4
.nv.constant0.triton_poi_fused__native_batch_norm_legit_no_training_convolution_relu_35:
	.zero		588
